//
// Generated by NVIDIA NVVM Compiler
//
// Compiler Build ID: CL-36424714
// Cuda compilation tools, release 13.0, V13.0.88
// Based on NVVM 20.0.0
//

.version 9.0
.target sm_100
.address_size 64

	// .globl	AnyHitMain

.visible .entry AnyHitMain()
{


	ret;

}


// ===== COMPILED SASS (sm_100) =====

	.target	sm_100

	.elftype	@"ET_EXEC"


//--------------------- .note.nv.tkinfo           --------------------------
	.section	.note.nv.tkinfo,"",@"SHT_NOTE"
	.sectionflags	@"SHF_NOTE_NV_TKINFO"
	.tkinfo
        /*0018*/ 	.word	0x00000002
        /*0030*/ 	.string	""
        /*0030*/ 	.string	"ptxas"
        /*0030*/ 	.string	"Cuda compilation tools, release 13.0, V13.0.88"
        /*0030*/ 	.string	"Build cuda_13.0.r13.0/compiler.36424714_0"
        /*0030*/ 	.string	"-arch sm_100 -m 64 "



//--------------------- .note.nv.cuinfo           --------------------------
	.section	.note.nv.cuinfo,"",@"SHT_NOTE"
	.sectionflags	@"SHF_NOTE_NV_CUINFO"
        /*0018*/ 	.short	0x0002
        /*001a*/ 	.short	0x0064
        /*001c*/ 	.short	0x0082
	.zero		2


//--------------------- .nv.info                  --------------------------
	.section	.nv.info,"",@"SHT_CUDA_INFO"
	.align	4


	//----- nvinfo : EIATTR_REGCOUNT
	.align		4
        /*0000*/ 	.byte	0x04, 0x2f
        /*0002*/ 	.short	(.L_1 - .L_0)
	.align		4
.L_0:
        /*0004*/ 	.word	index@(AnyHitMain)
        /*0008*/ 	.word	0x00000004


	//----- nvinfo : EIATTR_FRAME_SIZE
	.align		4
.L_1:
        /*000c*/ 	.byte	0x04, 0x11
        /*000e*/ 	.short	(.L_3 - .L_2)
	.align		4
.L_2:
        /*0010*/ 	.word	index@(AnyHitMain)
        /*0014*/ 	.word	0x00000000


	//----- nvinfo : EIATTR_MIN_STACK_SIZE
	.align		4
.L_3:
        /*0018*/ 	.byte	0x04, 0x12
        /*001a*/ 	.short	(.L_5 - .L_4)
	.align		4
.L_4:
        /*001c*/ 	.word	index@(AnyHitMain)
        /*0020*/ 	.word	0x00000000
.L_5:


//--------------------- .nv.compat                --------------------------
	.section	.nv.compat,"",@"SHT_CUDA_COMPAT_INFO"
	.align	4
        /*0000*/ 	.byte	0x02, 0x09, 0x00, 0x00, 0x02, 0x02, 0x01, 0x00, 0x02, 0x05, 0x05, 0x00, 0x03, 0x07, 0x01, 0x01
        /*0010*/ 	.byte	0x02, 0x03, 0x00, 0x00, 0x02, 0x06, 0x01, 0x00, 0x04, 0x0b, 0x08, 0x00, 0x09, 0x00, 0x00, 0x00
        /*0020*/ 	.byte	0x00, 0x00, 0x00, 0x00


//--------------------- .nv.info.AnyHitMain       --------------------------
	.section	.nv.info.AnyHitMain,"",@"SHT_CUDA_INFO"
	.sectionflags	@""
	.align	4


	//----- nvinfo : EIATTR_CUDA_API_VERSION
	.align		4
        /*0000*/ 	.byte	0x04, 0x37
        /*0002*/ 	.short	(.L_7 - .L_6)
.L_6:
        /*0004*/ 	.word	0x00000082


	//----- nvinfo : EIATTR_SPARSE_MMA_MASK
	.align		4
.L_7:
        /*0008*/ 	.byte	0x03, 0x50
        /*000a*/ 	.short	0x0000


	//----- nvinfo : EIATTR_MAXREG_COUNT
	.align		4
        /*000c*/ 	.byte	0x03, 0x1b
        /*000e*/ 	.short	0x00ff


	//----- nvinfo : EIATTR_MERCURY_ISA_VERSION
	.align		4
        /*0010*/ 	.byte	0x03, 0x5f
        /*0012*/ 	.short	0x0101


	//----- nvinfo : EIATTR_VRC_CTA_INIT_COUNT
	.align		4
        /*0014*/ 	.byte	0x02, 0x4a
	.zero		1
	.zero		1


	//----- nvinfo : EIATTR_EXIT_INSTR_OFFSETS
	.align		4
        /*0018*/ 	.byte	0x04, 0x1c
        /*001a*/ 	.short	(.L_9 - .L_8)


	//   ....[0]....
.L_8:
        /*001c*/ 	.word	0x00000010


	//----- nvinfo : EIATTR_SW_WAR
	.align		4
.L_9:
        /*0020*/ 	.byte	0x04, 0x36
        /*0022*/ 	.short	(.L_11 - .L_10)
.L_10:
        /*0024*/ 	.word	0x00000008
.L_11:


//--------------------- .nv.callgraph             --------------------------
	.section	.nv.callgraph,"",@"SHT_CUDA_CALLGRAPH"
	.align	4
	.sectionentsize	8
	.align		4
        /*0000*/ 	.word	0x00000000
	.align		4
        /*0004*/ 	.word	0xffffffff
	.align		4
        /*0008*/ 	.word	0x00000000
	.align		4
        /*000c*/ 	.word	0xfffffffe
	.align		4
        /*0010*/ 	.word	0x00000000
	.align		4
        /*0014*/ 	.word	0xfffffffd
	.align		4
        /*0018*/ 	.word	0x00000000
	.align		4
        /*001c*/ 	.word	0xfffffffc


//--------------------- .text.AnyHitMain          --------------------------
	.section	.text.AnyHitMain,"ax",@progbits
	.align	128
        .global         AnyHitMain
        .type           AnyHitMain,@function
        .size           AnyHitMain,(.L_x_1 - AnyHitMain)
        .other          AnyHitMain,@"STO_CUDA_ENTRY STV_DEFAULT"
AnyHitMain:
.text.AnyHitMain:
[----:B------:R-:W-:Y:S01]  /*0000*/  LDC R1, c[0x0][0x37c] ;  /* 0x0000df00ff017b82 */ /* 0x000fe20000000800 */
[----:B------:R-:W-:Y:S05]  /*0010*/  EXIT ;  /* 0x000000000000794d */ /* 0x000fea0003800000 */
.L_x_0:
[----:B------:R-:W-:-:S00]  /*0020*/  BRA `(.L_x_0) ;  /* 0xfffffffc00fc7947 */ /* 0x000fc0000383ffff */
[----:B------:R-:W-:-:S00]  /*0030*/  NOP ;  /* 0x0000000000007918 */ /* 0x000fc00000000000 */
        /* <DEDUP_REMOVED lines=12> */
.L_x_1:


//--------------------- .nv.shared.reserved.0     --------------------------
	.section	.nv.shared.reserved.0,"aw",@nobits
	.weak		__nv_reservedSMEM_offset_0_alias
	.size		__nv_reservedSMEM_offset_0_alias, 0, 64
	.other		__nv_reservedSMEM_offset_0_alias,@"STO_CUDA_RESERVED_SHARED STV_DEFAULT"
__nv_reservedSMEM_offset_0_alias:
	.zero		0
	.zero		64


//--------------------- .nv.constant0.AnyHitMain  --------------------------
	.section	.nv.constant0.AnyHitMain,"a",@progbits
	.sectionflags	@""
	.align	4
.nv.constant0.AnyHitMain:
	.zero		896


//--------------------- SYMBOLS --------------------------

	.type		.nv.reservedSmem.offset0,@object
	.size		.nv.reservedSmem.offset0,0x4
